//
// Generated by NVIDIA NVVM Compiler
//
// Compiler Build ID: CL-36424714
// Cuda compilation tools, release 13.0, V13.0.88
// Based on NVVM 20.0.0
//

.version 9.0
.target sm_100
.address_size 64

	// .globl	_Z6squarePyS_
.extern .func  (.param .b32 func_retval0) vprintf
(
	.param .b64 vprintf_param_0,
	.param .b64 vprintf_param_1
)
;
.global .align 1 .b8 $str[4] = {37, 100, 10};

.visible .entry _Z6squarePyS_(
	.param .u64 .ptr .align 1 _Z6squarePyS__param_0,
	.param .u64 .ptr .align 1 _Z6squarePyS__param_1
)
{
	.local .align 8 .b8 	__local_depot0[8];
	.reg .b64 	%SP;
	.reg .b64 	%SPL;
	.reg .pred 	%p<21>;
	.reg .b32 	%r<59>;
	.reg .b64 	%rd<26>;

	mov.u64 	%SPL, __local_depot0;
	cvta.local.u64 	%SP, %SPL;
	ld.param.u64 	%rd6, [_Z6squarePyS__param_0];
	ld.param.u64 	%rd7, [_Z6squarePyS__param_1];
	cvta.to.global.u64 	%rd1, %rd7;
	cvta.to.global.u64 	%rd2, %rd6;
	mov.u32 	%r37, %ctaid.x;
	mov.u32 	%r38, %tid.x;
	ld.global.u32 	%r1, [%rd2];
	shl.b32 	%r39, %r37, 3;
	add.s32 	%r51, %r39, %r38;
	add.s32 	%r52, %r51, 1;
	setp.lt.s32 	%p1, %r1, 4097;
	@%p1 bra 	$L__BB0_6;
	shr.u32 	%r40, %r1, 11;
	add.s32 	%r4, %r40, -1;
	setp.gt.u32 	%p2, %r51, 2047;
	@%p2 bra 	$L__BB0_3;
	mul.lo.s32 	%r51, %r4, %r51;
	mul.lo.s32 	%r52, %r4, %r52;
	bra.uni 	$L__BB0_6;
$L__BB0_3:
	setp.lt.u32 	%p3, %r51, 6144;
	@%p3 bra 	$L__BB0_5;
	add.s32 	%r43, %r51, -6144;
	shl.b32 	%r44, %r4, 11;
	mad.lo.s32 	%r45, %r4, %r43, %r44;
	add.s32 	%r51, %r45, 4096;
	add.s32 	%r52, %r51, %r4;
	bra.uni 	$L__BB0_6;
$L__BB0_5:
	shl.b32 	%r41, %r4, 11;
	add.s32 	%r42, %r51, %r41;
	add.s32 	%r51, %r42, -2048;
	add.s32 	%r52, %r42, -2047;
$L__BB0_6:
	setp.ge.s32 	%p4, %r51, %r52;
	@%p4 bra 	$L__BB0_17;
	shl.b32 	%r13, %r1, 1;
	add.s32 	%r14, %r13, -1;
	add.s64 	%rd3, %rd2, 8;
	add.s32 	%r15, %r13, -2;
	neg.s32 	%r16, %r1;
$L__BB0_8:
	setp.ge.s32 	%p5, %r51, %r13;
	@%p5 bra 	$L__BB0_16;
	setp.lt.s32 	%p6, %r51, %r1;
	not.b32 	%r46, %r51;
	add.s32 	%r47, %r46, %r1;
	selp.b32 	%r58, %r47, 0, %p6;
	selp.b32 	%r19, %r16, %r46, %p6;
	add.s32 	%r57, %r14, %r19;
	setp.eq.s32 	%p7, %r58, %r1;
	setp.eq.s32 	%p8, %r57, -1;
	setp.gt.s32 	%p9, %r58, %r57;
	or.pred  	%p10, %p8, %p7;
	or.pred  	%p11, %p10, %p9;
	@%p11 bra 	$L__BB0_16;
	mul.wide.s32 	%rd8, %r51, 8;
	add.s64 	%rd4, %rd1, %rd8;
	add.s32 	%r56, %r15, %r19;
	add.s32 	%r55, %r58, 1;
	add.s32 	%r54, %r16, %r58;
$L__BB0_11:
	mul.wide.s32 	%rd9, %r57, 8;
	add.s64 	%rd5, %rd3, %rd9;
	add.s32 	%r29, %r56, 1;
	add.s32 	%r30, %r55, -1;
	setp.ge.s32 	%p12, %r30, %r29;
	@%p12 bra 	$L__BB0_13;
	mul.wide.s32 	%rd13, %r58, 8;
	add.s64 	%rd14, %rd3, %rd13;
	ld.global.u64 	%rd15, [%rd14];
	ld.global.u64 	%rd16, [%rd5];
	mul.lo.s64 	%rd17, %rd15, %rd16;
	shl.b64 	%rd18, %rd17, 1;
	ld.global.u64 	%rd19, [%rd4+8];
	add.s64 	%rd20, %rd19, %rd18;
	st.global.u64 	[%rd4+8], %rd20;
	bra.uni 	$L__BB0_15;
$L__BB0_13:
	setp.ne.s32 	%p13, %r30, %r29;
	@%p13 bra 	$L__BB0_15;
	ld.global.u64 	%rd10, [%rd5];
	ld.global.u64 	%rd11, [%rd4+8];
	mad.lo.s64 	%rd12, %rd10, %rd10, %rd11;
	st.global.u64 	[%rd4+8], %rd12;
$L__BB0_15:
	add.s32 	%r58, %r58, 1;
	add.s32 	%r57, %r57, -1;
	setp.ne.s32 	%p14, %r54, -1;
	setp.ne.s32 	%p15, %r56, -1;
	setp.lt.s32 	%p16, %r30, %r56;
	and.pred  	%p17, %p15, %p14;
	and.pred  	%p18, %p17, %p16;
	add.s32 	%r56, %r56, -1;
	add.s32 	%r55, %r55, 1;
	add.s32 	%r54, %r54, 1;
	@%p18 bra 	$L__BB0_11;
$L__BB0_16:
	add.s32 	%r51, %r51, 1;
	setp.ne.s32 	%p19, %r51, %r52;
	@%p19 bra 	$L__BB0_8;
$L__BB0_17:
	shl.b32 	%r48, %r1, 1;
	setp.ne.s32 	%p20, %r52, %r48;
	@%p20 bra 	$L__BB0_19;
	add.u64 	%rd21, %SP, 0;
	add.u64 	%rd22, %SPL, 0;
	st.local.u32 	[%rd22], %r52;
	mov.u64 	%rd23, $str;
	cvta.global.u64 	%rd24, %rd23;
	{ // callseq 0, 0
	.param .b64 param0;
	st.param.b64 	[param0], %rd24;
	.param .b64 param1;
	st.param.b64 	[param1], %rd21;
	.param .b32 retval0;
	call.uni (retval0), 
	vprintf, 
	(
	param0, 
	param1
	);
	ld.param.b32 	%r49, [retval0];
	} // callseq 0
$L__BB0_19:
	mov.b64 	%rd25, 1;
	st.global.u64 	[%rd1+143999992], %rd25;
	ret;

}


// ===== COMPILED SASS (sm_100) =====

	.target	sm_100

	.elftype	@"ET_EXEC"


//--------------------- .note.nv.tkinfo           --------------------------
	.section	.note.nv.tkinfo,"",@"SHT_NOTE"
	.sectionflags	@"SHF_NOTE_NV_TKINFO"
	.tkinfo
        /*0018*/ 	.word	0x00000002
        /*0030*/ 	.string	""
        /*0030*/ 	.string	"ptxas"
        /*0030*/ 	.string	"Cuda compilation tools, release 13.0, V13.0.88"
        /*0030*/ 	.string	"Build cuda_13.0.r13.0/compiler.36424714_0"
        /*0030*/ 	.string	"-arch sm_100 -m 64 "



//--------------------- .note.nv.cuinfo           --------------------------
	.section	.note.nv.cuinfo,"",@"SHT_NOTE"
	.sectionflags	@"SHF_NOTE_NV_CUINFO"
        /*0018*/ 	.short	0x0002
        /*001a*/ 	.short	0x0064
        /*001c*/ 	.short	0x0082
	.zero		2


//--------------------- .nv.info                  --------------------------
	.section	.nv.info,"",@"SHT_CUDA_INFO"
	.align	4


	//----- nvinfo : EIATTR_REGCOUNT
	.align		4
        /*0000*/ 	.byte	0x04, 0x2f
        /*0002*/ 	.short	(.L_2 - .L_1)
	.align		4
.L_1:
        /*0004*/ 	.word	index@(_Z6squarePyS_)
        /*0008*/ 	.word	0x00000020


	//----- nvinfo : EIATTR_FRAME_SIZE
	.align		4
.L_2:
        /*000c*/ 	.byte	0x04, 0x11
        /*000e*/ 	.short	(.L_4 - .L_3)
	.align		4
.L_3:
        /*0010*/ 	.word	index@(_Z6squarePyS_)
        /*0014*/ 	.word	0x00000008


	//----- nvinfo : EIATTR_MIN_STACK_SIZE
	.align		4
.L_4:
        /*0018*/ 	.byte	0x04, 0x12
        /*001a*/ 	.short	(.L_6 - .L_5)
	.align		4
.L_5:
        /*001c*/ 	.word	index@(_Z6squarePyS_)
        /*0020*/ 	.word	0x00000008
.L_6:


//--------------------- .nv.compat                --------------------------
	.section	.nv.compat,"",@"SHT_CUDA_COMPAT_INFO"
	.align	4
        /*0000*/ 	.byte	0x02, 0x09, 0x00, 0x00, 0x02, 0x02, 0x01, 0x00, 0x02, 0x05, 0x05, 0x00, 0x03, 0x07, 0x01, 0x01
        /*0010*/ 	.byte	0x02, 0x03, 0x00, 0x00, 0x02, 0x06, 0x01, 0x00, 0x04, 0x0b, 0x08, 0x00, 0x09, 0x00, 0x00, 0x00
        /*0020*/ 	.byte	0x00, 0x00, 0x00, 0x00


//--------------------- .nv.info._Z6squarePyS_    --------------------------
	.section	.nv.info._Z6squarePyS_,"",@"SHT_CUDA_INFO"
	.sectionflags	@""
	.align	4


	//----- nvinfo : EIATTR_CUDA_API_VERSION
	.align		4
        /*0000*/ 	.byte	0x04, 0x37
        /*0002*/ 	.short	(.L_8 - .L_7)
.L_7:
        /*0004*/ 	.word	0x00000082


	//----- nvinfo : EIATTR_KPARAM_INFO
	.align		4
.L_8:
        /*0008*/ 	.byte	0x04, 0x17
        /*000a*/ 	.short	(.L_10 - .L_9)
.L_9:
        /*000c*/ 	.word	0x00000000
        /*0010*/ 	.short	0x0001
        /*0012*/ 	.short	0x0008
        /*0014*/ 	.byte	0x00, 0xf5, 0x21, 0x00


	//----- nvinfo : EIATTR_KPARAM_INFO
	.align		4
.L_10:
        /*0018*/ 	.byte	0x04, 0x17
        /*001a*/ 	.short	(.L_12 - .L_11)
.L_11:
        /*001c*/ 	.word	0x00000000
        /*0020*/ 	.short	0x0000
        /*0022*/ 	.short	0x0000
        /*0024*/ 	.byte	0x00, 0xf5, 0x21, 0x00


	//----- nvinfo : EIATTR_SPARSE_MMA_MASK
	.align		4
.L_12:
        /*0028*/ 	.byte	0x03, 0x50
        /*002a*/ 	.short	0x0000


	//----- nvinfo : EIATTR_MAXREG_COUNT
	.align		4
        /*002c*/ 	.byte	0x03, 0x1b
        /*002e*/ 	.short	0x00ff


	//----- nvinfo : EIATTR_EXTERNS
	.align		4
        /*0030*/ 	.byte	0x04, 0x0f
        /*0032*/ 	.short	(.L_14 - .L_13)


	//   ....[0]....
	.align		4
.L_13:
        /*0034*/ 	.word	index@(vprintf)


	//----- nvinfo : EIATTR_MERCURY_ISA_VERSION
	.align		4
.L_14:
        /*0038*/ 	.byte	0x03, 0x5f
        /*003a*/ 	.short	0x0101


	//----- nvinfo : EIATTR_VRC_CTA_INIT_COUNT
	.align		4
        /*003c*/ 	.byte	0x02, 0x4a
	.zero		1
	.zero		1


	//----- nvinfo : EIATTR_SYSCALL_OFFSETS
	.align		4
        /*0040*/ 	.byte	0x04, 0x46
        /*0042*/ 	.short	(.L_16 - .L_15)


	//   ....[0]....
.L_15:
        /*0044*/ 	.word	0x00000720


	//----- nvinfo : EIATTR_EXIT_INSTR_OFFSETS
	.align		4
.L_16:
        /*0048*/ 	.byte	0x04, 0x1c
        /*004a*/ 	.short	(.L_18 - .L_17)


	//   ....[0]....
.L_17:
        /*004c*/ 	.word	0x000007c0


	//----- nvinfo : EIATTR_CRS_STACK_SIZE
	.align		4
.L_18:
        /*0050*/ 	.byte	0x04, 0x1e
        /*0052*/ 	.short	(.L_20 - .L_19)
.L_19:
        /*0054*/ 	.word	0x00000000


	//----- nvinfo : EIATTR_CBANK_PARAM_SIZE
	.align		4
.L_20:
        /*0058*/ 	.byte	0x03, 0x19
        /*005a*/ 	.short	0x0010


	//----- nvinfo : EIATTR_PARAM_CBANK
	.align		4
        /*005c*/ 	.byte	0x04, 0x0a
        /*005e*/ 	.short	(.L_22 - .L_21)
	.align		4
.L_21:
        /*0060*/ 	.word	index@(.nv.constant0._Z6squarePyS_)
        /*0064*/ 	.short	0x0380
        /*0066*/ 	.short	0x0010


	//----- nvinfo : EIATTR_SW_WAR
	.align		4
.L_22:
        /*0068*/ 	.byte	0x04, 0x36
        /*006a*/ 	.short	(.L_24 - .L_23)
.L_23:
        /*006c*/ 	.word	0x00000008
.L_24:


//--------------------- .nv.callgraph             --------------------------
	.section	.nv.callgraph,"",@"SHT_CUDA_CALLGRAPH"
	.align	4
	.sectionentsize	8
	.align		4
        /*0000*/ 	.word	0x00000000
	.align		4
        /*0004*/ 	.word	0xffffffff
	.align		4
        /*0008*/ 	.word	index@(_Z6squarePyS_)
	.align		4
        /*000c*/ 	.word	index@(vprintf)
	.align		4
        /*0010*/ 	.word	0x00000000
	.align		4
        /*0014*/ 	.word	0xfffffffe
	.align		4
        /*0018*/ 	.word	0x00000000
	.align		4
        /*001c*/ 	.word	0xfffffffd
	.align		4
        /*0020*/ 	.word	0x00000000
	.align		4
        /*0024*/ 	.word	0xfffffffc


//--------------------- .nv.constant4             --------------------------
	.section	.nv.constant4,"a",@progbits
	.align	8
	.align		8
.nv.constant4:
        /*0000*/ 	.dword	vprintf
	.align		8
        /*0008*/ 	.dword	$str


//--------------------- .text._Z6squarePyS_       --------------------------
	.section	.text._Z6squarePyS_,"ax",@progbits
	.align	128
        .global         _Z6squarePyS_
        .type           _Z6squarePyS_,@function
        .size           _Z6squarePyS_,(.L_x_14 - _Z6squarePyS_)
        .other          _Z6squarePyS_,@"STO_CUDA_ENTRY STV_DEFAULT"
_Z6squarePyS_:
.text._Z6squarePyS_:
[----:B------:R-:W0:Y:S08]  /*0000*/  LDC R1, c[0x0][0x37c] ;  /* 0x0000df00ff017b82 */ /* 0x000e300000000800 */
[----:B------:R-:W1:Y:S01]  /*0010*/  LDC.64 R4, c[0x0][0x380] ;  /* 0x0000e000ff047b82 */ /* 0x000e620000000a00 */
[----:B------:R-:W1:Y:S01]  /*0020*/  LDCU.64 UR36, c[0x0][0x358] ;  /* 0x00006b00ff2477ac */ /* 0x000e620008000a00 */
[----:B0-----:R-:W-:Y:S01]  /*0030*/  VIADD R1, R1, 0xfffffff8 ;  /* 0xfffffff801017836 */ /* 0x001fe20000000000 */
[----:B-1----:R-:W2:Y:S01]  /*0040*/  LDG.E R2, desc[UR36][R4.64] ;  /* 0x0000002404027981 */ /* 0x002ea2000c1e1900 */
[----:B------:R-:W0:Y:S01]  /*0050*/  LDCU UR4, c[0x0][0x2f8] ;  /* 0x00005f00ff0477ac */ /* 0x000e220008000800 */
[----:B------:R-:W1:Y:S01]  /*0060*/  S2R R3, SR_CTAID.X ;  /* 0x0000000000037919 */ /* 0x000e620000002500 */
[----:B------:R-:W3:Y:S01]  /*0070*/  LDCU UR5, c[0x0][0x2fc] ;  /* 0x00005f80ff0577ac */ /* 0x000ee20008000800 */
[----:B------:R-:W1:Y:S01]  /*0080*/  S2R R0, SR_TID.X ;  /* 0x0000000000007919 */ /* 0x000e620000002100 */
[----:B0-----:R-:W-:-:S04]  /*0090*/  IADD3 R6, P1, PT, R1, UR4, RZ ;  /* 0x0000000401067c10 */ /* 0x001fc8000ff3e0ff */
[----:B---3--:R-:W-:Y:S01]  /*00a0*/  IADD3.X R7, PT, PT, RZ, UR5, RZ, P1, !PT ;  /* 0x00000005ff077c10 */ /* 0x008fe20008ffe4ff */
[----:B-1----:R-:W-:-:S04]  /*00b0*/  IMAD R3, R3, 0x8, R0 ;  /* 0x0000000803037824 */ /* 0x002fc800078e0200 */
[----:B------:R-:W-:Y:S01]  /*00c0*/  VIADD R0, R3, 0x1 ;  /* 0x0000000103007836 */ /* 0x000fe20000000000 */
[----:B--2---:R-:W-:-:S13]  /*00d0*/  ISETP.GE.AND P0, PT, R2, 0x1001, PT ;  /* 0x000010010200780c */ /* 0x004fda0003f06270 */
[----:B------:R-:W-:Y:S05]  /*00e0*/  @!P0 BRA `(.L_x_0) ;  /* 0x0000000000408947 */ /* 0x000fea0003800000 */
[----:B------:R-:W-:Y:S01]  /*00f0*/  ISETP.GT.U32.AND P0, PT, R3, 0x7ff, PT ;  /* 0x000007ff0300780c */ /* 0x000fe20003f04070 */
[----:B------:R-:W-:Y:S01]  /*0100*/  BSSY.RECONVERGENT B0, `(.L_x_0) ;  /* 0x000000e000007945 */ /* 0x000fe20003800200 */
[----:B------:R-:W-:-:S11]  /*0110*/  LEA.HI R4, R2, 0xffffffff, RZ, 0x15 ;  /* 0xffffffff02047811 */ /* 0x000fd600078fa8ff */
[-C--:B------:R-:W-:Y:S02]  /*0120*/  @!P0 IMAD R3, R3, R4.reuse, RZ ;  /* 0x0000000403038224 */ /* 0x080fe400078e02ff */
[----:B------:R-:W-:Y:S01]  /*0130*/  @!P0 IMAD R0, R0, R4, RZ ;  /* 0x0000000400008224 */ /* 0x000fe200078e02ff */
[----:B------:R-:W-:Y:S06]  /*0140*/  @!P0 BRA `(.L_x_1) ;  /* 0x0000000000248947 */ /* 0x000fec0003800000 */
[----:B------:R-:W-:-:S13]  /*0150*/  ISETP.GE.U32.AND P0, PT, R3, 0x1800, PT ;  /* 0x000018000300780c */ /* 0x000fda0003f06070 */
[----:B------:R-:W-:Y:S01]  /*0160*/  @P0 SHF.L.U32 R0, R4, 0xb, RZ ;  /* 0x0000000b04000819 */ /* 0x000fe200000006ff */
[----:B------:R-:W-:-:S04]  /*0170*/  @P0 VIADD R5, R3, 0xffffe800 ;  /* 0xffffe80003050836 */ /* 0x000fc80000000000 */
[----:B------:R-:W-:-:S04]  /*0180*/  @P0 IMAD R0, R4, R5, R0 ;  /* 0x0000000504000224 */ /* 0x000fc800078e0200 */
[----:B------:R-:W-:-:S04]  /*0190*/  @P0 VIADD R3, R0, 0x1000 ;  /* 0x0000100000030836 */ /* 0x000fc80000000000 */
[C---:B------:R-:W-:Y:S01]  /*01a0*/  @!P0 IMAD R5, R4.reuse, 0x800, R3 ;  /* 0x0000080004058824 */ /* 0x040fe200078e0203 */
[----:B------:R-:W-:-:S03]  /*01b0*/  @P0 IADD3 R0, PT, PT, R4, R3, RZ ;  /* 0x0000000304000210 */ /* 0x000fc60007ffe0ff */
[C---:B------:R-:W-:Y:S02]  /*01c0*/  @!P0 VIADD R3, R5.reuse, 0xfffff800 ;  /* 0xfffff80005038836 */ /* 0x040fe40000000000 */
[----:B------:R-:W-:-:S07]  /*01d0*/  @!P0 VIADD R0, R5, 0xfffff801 ;  /* 0xfffff80105008836 */ /* 0x000fce0000000000 */
.L_x_1:
[----:B------:R-:W-:Y:S05]  /*01e0*/  BSYNC.RECONVERGENT B0 ;  /* 0x0000000000007941 */ /* 0x000fea0003800200 */
.L_x_0:
[----:B------:R-:W-:Y:S01]  /*01f0*/  ISETP.GE.AND P0, PT, R3, R0, PT ;  /* 0x000000000300720c */ /* 0x000fe20003f06270 */
[----:B------:R-:W-:-:S12]  /*0200*/  BSSY.RECONVERGENT B0, `(.L_x_2) ;  /* 0x0000046000007945 */ /* 0x000fd80003800200 */
[----:B------:R-:W-:Y:S05]  /*0210*/  @P0 BRA `(.L_x_3) ;  /* 0x0000000400100947 */ /* 0x000fea0003800000 */
[----:B------:R-:W0:Y:S01]  /*0220*/  LDCU.64 UR4, c[0x0][0x380] ;  /* 0x00007000ff0477ac */ /* 0x000e220008000a00 */
[----:B------:R-:W-:Y:S01]  /*0230*/  SHF.L.U32 R4, R2, 0x1, RZ ;  /* 0x0000000102047819 */ /* 0x000fe200000006ff */
[----:B------:R-:W-:-:S03]  /*0240*/  IMAD.MOV R5, RZ, RZ, -R2 ;  /* 0x000000ffff057224 */ /* 0x000fc600078e0a02 */
[C---:B------:R-:W-:Y:S01]  /*0250*/  IADD3 R9, PT, PT, R4.reuse, -0x2, RZ ;  /* 0xfffffffe04097810 */ /* 0x040fe20007ffe0ff */
[----:B------:R-:W-:Y:S01]  /*0260*/  VIADD R8, R4, 0xffffffff ;  /* 0xffffffff04087836 */ /* 0x000fe20000000000 */
[----:B0-----:R-:W-:-:S04]  /*0270*/  UIADD3 UR4, UP0, UPT, UR4, 0x8, URZ ;  /* 0x0000000804047890 */ /* 0x001fc8000ff1e0ff */
[----:B------:R-:W-:Y:S02]  /*0280*/  UIADD3.X UR5, UPT, UPT, URZ, UR5, URZ, UP0, !UPT ;  /* 0x00000005ff057290 */ /* 0x000fe400087fe4ff */
[----:B------:R-:W-:-:S04]  /*0290*/  IMAD.U32 R10, RZ, RZ, UR4 ;  /* 0x00000004ff0a7e24 */ /* 0x000fc8000f8e00ff */
[----:B------:R-:W-:-:S07]  /*02a0*/  IMAD.U32 R11, RZ, RZ, UR5 ;  /* 0x00000005ff0b7e24 */ /* 0x000fce000f8e00ff */
.L_x_10:
[----:B------:R-:W-:Y:S01]  /*02b0*/  ISETP.GE.AND P0, PT, R3, R4, PT ;  /* 0x000000040300720c */ /* 0x000fe20003f06270 */
[----:B------:R-:W-:-:S12]  /*02c0*/  BSSY.RECONVERGENT B1, `(.L_x_4) ;  /* 0x0000036000017945 */ /* 0x000fd80003800200 */
[----:B01----:R-:W-:Y:S05]  /*02d0*/  @P0 BRA `(.L_x_5) ;  /* 0x0000000000d00947 */ /* 0x003fea0003800000 */
[----:B------:R-:W-:Y:S02]  /*02e0*/  LOP3.LUT R12, RZ, R3, RZ, 0x33, !PT ;  /* 0x00000003ff0c7212 */ /* 0x000fe400078e33ff */
[----:B------:R-:W-:Y:S02]  /*02f0*/  ISETP.GE.AND P0, PT, R3, R2, PT ;  /* 0x000000020300720c */ /* 0x000fe40003f06270 */
[-C--:B------:R-:W-:Y:S02]  /*0300*/  IADD3 R13, PT, PT, R2, R12.reuse, RZ ;  /* 0x0000000c020d7210 */ /* 0x080fe40007ffe0ff */
[----:B------:R-:W-:Y:S02]  /*0310*/  SEL R20, R5, R12, !P0 ;  /* 0x0000000c05147207 */ /* 0x000fe40004000000 */
[----:B------:R-:W-:-:S03]  /*0320*/  SEL R21, R13, RZ, !P0 ;  /* 0x000000ff0d157207 */ /* 0x000fc60004000000 */
[----:B------:R-:W-:Y:S01]  /*0330*/  IMAD.IADD R23, R8, 0x1, R20 ;  /* 0x0000000108177824 */ /* 0x000fe200078e0214 */
[----:B------:R-:W-:-:S04]  /*0340*/  ISETP.NE.AND P0, PT, R21, R2, PT ;  /* 0x000000021500720c */ /* 0x000fc80003f05270 */
[----:B------:R-:W-:-:S04]  /*0350*/  ISETP.EQ.OR P0, PT, R23, -0x1, !P0 ;  /* 0xffffffff1700780c */ /* 0x000fc80004702670 */
[----:B------:R-:W-:-:S13]  /*0360*/  ISETP.GT.OR P0, PT, R21, R23, P0 ;  /* 0x000000171500720c */ /* 0x000fda0000704670 */
[----:B------:R-:W-:Y:S05]  /*0370*/  @P0 BRA `(.L_x_5) ;  /* 0x0000000000a80947 */ /* 0x000fea0003800000 */
[----:B------:R-:W0:Y:S01]  /*0380*/  LDC.64 R12, c[0x0][0x388] ;  /* 0x0000e200ff0c7b82 */ /* 0x000e220000000a00 */
[----:B------:R-:W-:Y:S01]  /*0390*/  IMAD.IADD R20, R9, 0x1, R20 ;  /* 0x0000000109147824 */ /* 0x000fe200078e0214 */
[C---:B------:R-:W-:Y:S01]  /*03a0*/  IADD3 R22, PT, PT, R21.reuse, 0x1, RZ ;  /* 0x0000000115167810 */ /* 0x040fe20007ffe0ff */
[----:B------:R-:W-:Y:S02]  /*03b0*/  IMAD.IADD R24, R21, 0x1, -R2 ;  /* 0x0000000115187824 */ /* 0x000fe400078e0a02 */
[----:B0-----:R-:W-:-:S07]  /*03c0*/  IMAD.WIDE R12, R3, 0x8, R12 ;  /* 0x00000008030c7825 */ /* 0x001fce00078e020c */
.L_x_9:
[----:B-1----:R-:W-:Y:S01]  /*03d0*/  VIADD R16, R20, 0x1 ;  /* 0x0000000114107836 */ /* 0x002fe20000000000 */
[----:B------:R-:W-:Y:S01]  /*03e0*/  IADD3 R25, PT, PT, R22, -0x1, RZ ;  /* 0xffffffff16197810 */ /* 0x000fe20007ffe0ff */
[----:B------:R-:W-:Y:S01]  /*03f0*/  BSSY.RECONVERGENT B2, `(.L_x_6) ;  /* 0x0000019000027945 */ /* 0x000fe20003800200 */
[----:B------:R-:W-:Y:S02]  /*0400*/  IMAD.WIDE R14, R23, 0x8, R10 ;  /* 0x00000008170e7825 */ /* 0x000fe400078e020a */
[----:B------:R-:W-:-:S13]  /*0410*/  ISETP.GE.AND P0, PT, R25, R16, PT ;  /* 0x000000101900720c */ /* 0x000fda0003f06270 */
[----:B0-----:R-:W-:Y:S05]  /*0420*/  @P0 BRA `(.L_x_7) ;  /* 0x0000000000300947 */ /* 0x001fea0003800000 */
[----:B------:R-:W-:Y:S01]  /*0430*/  IMAD.WIDE R16, R21, 0x8, R10 ;  /* 0x0000000815107825 */ /* 0x000fe200078e020a */
[----:B------:R-:W2:Y:S04]  /*0440*/  LDG.E.64 R14, desc[UR36][R14.64] ;  /* 0x000000240e0e7981 */ /* 0x000ea8000c1e1b00 */
[----:B------:R-:W3:Y:S04]  /*0450*/  LDG.E.64 R18, desc[UR36][R12.64+0x8] ;  /* 0x000008240c127981 */ /* 0x000ee8000c1e1b00 */
[----:B------:R-:W2:Y:S02]  /*0460*/  LDG.E.64 R16, desc[UR36][R16.64] ;  /* 0x0000002410107981 */ /* 0x000ea4000c1e1b00 */
[----:B--2---:R-:W-:-:S04]  /*0470*/  IMAD R27, R17, R14, RZ ;  /* 0x0000000e111b7224 */ /* 0x004fc800078e02ff */
[C---:B------:R-:W-:Y:S02]  /*0480*/  IMAD R29, R16.reuse, R15, R27 ;  /* 0x0000000f101d7224 */ /* 0x040fe400078e021b */
[----:B------:R-:W-:-:S04]  /*0490*/  IMAD.WIDE.U32 R26, R16, R14, RZ ;  /* 0x0000000e101a7225 */ /* 0x000fc800078e00ff */
[----:B------:R-:W-:Y:S01]  /*04a0*/  IMAD.IADD R27, R27, 0x1, R29 ;  /* 0x000000011b1b7824 */ /* 0x000fe200078e021d */
[----:B---3--:R-:W-:-:S04]  /*04b0*/  LEA R18, P0, R26, R18, 0x1 ;  /* 0x000000121a127211 */ /* 0x008fc800078008ff */
[----:B------:R-:W-:-:S05]  /*04c0*/  LEA.HI.X R19, R26, R19, R27, 0x1, P0 ;  /* 0x000000131a137211 */ /* 0x000fca00000f0c1b */
[----:B------:R0:W-:Y:S01]  /*04d0*/  STG.E.64 desc[UR36][R12.64+0x8], R18 ;  /* 0x000008120c007986 */ /* 0x0001e2000c101b24 */
[----:B------:R-:W-:Y:S05]  /*04e0*/  BRA `(.L_x_8) ;  /* 0x0000000000247947 */ /* 0x000fea0003800000 */
.L_x_7:
[----:B------:R-:W-:-:S13]  /*04f0*/  ISETP.NE.AND P0, PT, R25, R16, PT ;  /* 0x000000101900720c */ /* 0x000fda0003f05270 */
[----:B------:R-:W-:Y:S05]  /*0500*/  @P0 BRA `(.L_x_8) ;  /* 0x00000000001c0947 */ /* 0x000fea0003800000 */
[----:B------:R-:W2:Y:S04]  /*0510*/  LDG.E.64 R14, desc[UR36][R14.64] ;  /* 0x000000240e0e7981 */ /* 0x000ea8000c1e1b00 */
[----:B------:R-:W3:Y:S01]  /*0520*/  LDG.E.64 R16, desc[UR36][R12.64+0x8] ;  /* 0x000008240c107981 */ /* 0x000ee2000c1e1b00 */
[-C--:B--2---:R-:W-:Y:S02]  /*0530*/  IMAD R19, R15, R14.reuse, RZ ;  /* 0x0000000e0f137224 */ /* 0x084fe400078e02ff */
[----:B---3--:R-:W-:-:S04]  /*0540*/  IMAD.WIDE.U32 R16, R14, R14, R16 ;  /* 0x0000000e0e107225 */ /* 0x008fc800078e0010 */
[----:B------:R-:W-:-:S04]  /*0550*/  IMAD R19, R14, R15, R19 ;  /* 0x0000000f0e137224 */ /* 0x000fc800078e0213 */
[----:B------:R-:W-:-:S05]  /*0560*/  IMAD.IADD R17, R17, 0x1, R19 ;  /* 0x0000000111117824 */ /* 0x000fca00078e0213 */
[----:B------:R1:W-:Y:S02]  /*0570*/  STG.E.64 desc[UR36][R12.64+0x8], R16 ;  /* 0x000008100c007986 */ /* 0x0003e4000c101b24 */
.L_x_8:
[----:B------:R-:W-:Y:S05]  /*0580*/  BSYNC.RECONVERGENT B2 ;  /* 0x0000000000027941 */ /* 0x000fea0003800200 */
.L_x_6:
[----:B------:R-:W-:Y:S01]  /*0590*/  ISETP.NE.AND P0, PT, R24, -0x1, PT ;  /* 0xffffffff1800780c */ /* 0x000fe20003f05270 */
[----:B------:R-:W-:Y:S01]  /*05a0*/  VIADD R23, R23, 0xffffffff ;  /* 0xffffffff17177836 */ /* 0x000fe20000000000 */
[----:B------:R-:W-:Y:S01]  /*05b0*/  ISETP.LT.AND P1, PT, R25, R20, PT ;  /* 0x000000141900720c */ /* 0x000fe20003f21270 */
[----:B------:R-:W-:Y:S01]  /*05c0*/  VIADD R22, R22, 0x1 ;  /* 0x0000000116167836 */ /* 0x000fe20000000000 */
[C---:B------:R-:W-:Y:S01]  /*05d0*/  ISETP.NE.AND P0, PT, R20.reuse, -0x1, P0 ;  /* 0xffffffff1400780c */ /* 0x040fe20000705270 */
[----:B------:R-:W-:Y:S01]  /*05e0*/  VIADD R20, R20, 0xffffffff ;  /* 0xffffffff14147836 */ /* 0x000fe20000000000 */
[----:B------:R-:W-:Y:S02]  /*05f0*/  IADD3 R21, PT, PT, R21, 0x1, RZ ;  /* 0x0000000115157810 */ /* 0x000fe40007ffe0ff */
[----:B------:R-:W-:-:S09]  /*0600*/  IADD3 R24, PT, PT, R24, 0x1, RZ ;  /* 0x0000000118187810 */ /* 0x000fd20007ffe0ff */
[----:B------:R-:W-:Y:S05]  /*0610*/  @P0 BRA P1, `(.L_x_9) ;  /* 0xfffffffc006c0947 */ /* 0x000fea000083ffff */
.L_x_5:
[----:B------:R-:W-:Y:S05]  /*0620*/  BSYNC.RECONVERGENT B1 ;  /* 0x0000000000017941 */ /* 0x000fea0003800200 */
.L_x_4:
[----:B------:R-:W-:-:S05]  /*0630*/  VIADD R3, R3, 0x1 ;  /* 0x0000000103037836 */ /* 0x000fca0000000000 */
[----:B------:R-:W-:-:S13]  /*0640*/  ISETP.NE.AND P0, PT, R3, R0, PT ;  /* 0x000000000300720c */ /* 0x000fda0003f05270 */
[----:B------:R-:W-:Y:S05]  /*0650*/  @P0 BRA `(.L_x_10) ;  /* 0xfffffffc00140947 */ /* 0x000fea000383ffff */
.L_x_3:
[----:B------:R-:W-:Y:S05]  /*0660*/  BSYNC.RECONVERGENT B0 ;  /* 0x0000000000007941 */ /* 0x000fea0003800200 */
.L_x_2:
[----:B------:R-:W-:Y:S01]  /*0670*/  SHF.L.U32 R3, R2, 0x1, RZ ;  /* 0x0000000102037819 */ /* 0x000fe200000006ff */
[----:B------:R-:W-:Y:S03]  /*0680*/  BSSY.RECONVERGENT B6, `(.L_x_11) ;  /* 0x000000b000067945 */ /* 0x000fe60003800200 */
[----:B------:R-:W-:-:S13]  /*0690*/  ISETP.NE.AND P0, PT, R0, R3, PT ;  /* 0x000000030000720c */ /* 0x000fda0003f05270 */
[----:B------:R-:W-:Y:S05]  /*06a0*/  @P0 BRA `(.L_x_12) ;  /* 0x0000000000200947 */ /* 0x000fea0003800000 */
[----:B------:R-:W-:Y:S01]  /*06b0*/  MOV R2, 0x0 ;  /* 0x0000000000027802 */ /* 0x000fe20000000f00 */
[----:B------:R2:W-:Y:S01]  /*06c0*/  STL [R1], R0 ;  /* 0x0000000001007387 */ /* 0x0005e20000100800 */
[----:B------:R-:W3:Y:S04]  /*06d0*/  LDCU.64 UR4, c[0x4][0x8] ;  /* 0x01000100ff0477ac */ /* 0x000ee80008000a00 */
[----:B------:R-:W4:Y:S01]  /*06e0*/  LDC.64 R2, c[0x4][R2] ;  /* 0x0100000002027b82 */ /* 0x000f220000000a00 */
[----:B---3--:R-:W-:Y:S01]  /*06f0*/  IMAD.U32 R4, RZ, RZ, UR4 ;  /* 0x00000004ff047e24 */ /* 0x008fe2000f8e00ff */
[----:B--2---:R-:W-:-:S07]  /*0700*/  MOV R5, UR5 ;  /* 0x0000000500057c02 */ /* 0x004fce0008000f00 */
[----:B------:R-:W-:-:S07]  /*0710*/  LEPC R20, `(.L_x_12) ;  /* 0x000000001014794e */ /* 0x000fce0000000000 */
[----:B01--4-:R-:W-:Y:S05]  /*0720*/  CALL.ABS.NOINC R2 ;  /* 0x0000000002007343 */ /* 0x013fea0003c00000 */
.L_x_12:
[----:B------:R-:W-:Y:S05]  /*0730*/  BSYNC.RECONVERGENT B6 ;  /* 0x0000000000067941 */ /* 0x000fea0003800200 */
.L_x_11:
[----:B------:R-:W2:Y:S01]  /*0740*/  LDCU.64 UR4, c[0x0][0x388] ;  /* 0x00007100ff0477ac */ /* 0x000ea20008000a00 */
[----:B------:R-:W-:Y:S02]  /*0750*/  HFMA2 R3, -RZ, RZ, 0, 0 ;  /* 0x00000000ff037431 */ /* 0x000fe400000001ff */
[----:B------:R-:W-:Y:S01]  /*0760*/  IMAD.MOV.U32 R2, RZ, RZ, 0x1 ;  /* 0x00000001ff027424 */ /* 0x000fe200078e00ff */
[----:B--2---:R-:W-:-:S04]  /*0770*/  UIADD3 UR6, UP0, UPT, UR4, 0x9000000, URZ ;  /* 0x0900000004067890 */ /* 0x004fc8000ff1e0ff */
[----:B------:R-:W-:Y:S02]  /*0780*/  UIADD3.X UR4, UPT, UPT, URZ, UR5, URZ, UP0, !UPT ;  /* 0x00000005ff047290 */ /* 0x000fe400087fe4ff */
[----:B------:R-:W-:-:S04]  /*0790*/  IMAD.U32 R4, RZ, RZ, UR6 ;  /* 0x00000006ff047e24 */ /* 0x000fc8000f8e00ff */
[----:B------:R-:W-:-:S05]  /*07a0*/  MOV R5, UR4 ;  /* 0x0000000400057c02 */ /* 0x000fca0008000f00 */
[----:B------:R-:W-:Y:S01]  /*07b0*/  STG.E.64 desc[UR36][R4.64+-0x6abc08], R2 ;  /* 0x9543f80204007986 */ /* 0x000fe2000c101b24 */
[----:B------:R-:W-:Y:S05]  /*07c0*/  EXIT ;  /* 0x000000000000794d */ /* 0x000fea0003800000 */
.L_x_13:
[----:B------:R-:W-:-:S00]  /*07d0*/  BRA `(.L_x_13) ;  /* 0xfffffffc00fc7947 */ /* 0x000fc0000383ffff */
[----:B------:R-:W-:-:S00]  /*07e0*/  NOP ;  /* 0x0000000000007918 */ /* 0x000fc00000000000 */
        /* <DEDUP_REMOVED lines=9> */
.L_x_14:


//--------------------- .nv.global.init           --------------------------
	.section	.nv.global.init,"aw",@progbits
.nv.global.init:
	.type		$str,@object
	.size		$str,(.L_0 - $str)
$str:
        /*0000*/ 	.byte	0x25, 0x64, 0x0a, 0x00
.L_0:


//--------------------- .nv.shared.reserved.0     --------------------------
	.section	.nv.shared.reserved.0,"aw",@nobits
	.weak		__nv_reservedSMEM_offset_0_alias
	.size		__nv_reservedSMEM_offset_0_alias, 0, 64
	.other		__nv_reservedSMEM_offset_0_alias,@"STO_CUDA_RESERVED_SHARED STV_DEFAULT"
__nv_reservedSMEM_offset_0_alias:
	.zero		0
	.zero		64


//--------------------- .nv.constant0._Z6squarePyS_ --------------------------
	.section	.nv.constant0._Z6squarePyS_,"a",@progbits
	.sectionflags	@""
	.align	4
.nv.constant0._Z6squarePyS_:
	.zero		912


//--------------------- SYMBOLS --------------------------

	.type		.nv.reservedSmem.offset0,@object
	.size		.nv.reservedSmem.offset0,0x4
	.type		vprintf,@function
